//
// Generated by NVIDIA NVVM Compiler
//
// Compiler Build ID: CL-36424714
// Cuda compilation tools, release 13.0, V13.0.88
// Based on NVVM 20.0.0
//

.version 9.0
.target sm_100
.address_size 64

	// .globl	_Z17sum_arrays_on_gpuPfS_S_

.visible .entry _Z17sum_arrays_on_gpuPfS_S_(
	.param .u64 .ptr .align 1 _Z17sum_arrays_on_gpuPfS_S__param_0,
	.param .u64 .ptr .align 1 _Z17sum_arrays_on_gpuPfS_S__param_1,
	.param .u64 .ptr .align 1 _Z17sum_arrays_on_gpuPfS_S__param_2
)
{
	.reg .b32 	%r<2>;
	.reg .b32 	%f<4>;
	.reg .b64 	%rd<11>;

	ld.param.u64 	%rd1, [_Z17sum_arrays_on_gpuPfS_S__param_0];
	ld.param.u64 	%rd2, [_Z17sum_arrays_on_gpuPfS_S__param_1];
	ld.param.u64 	%rd3, [_Z17sum_arrays_on_gpuPfS_S__param_2];
	cvta.to.global.u64 	%rd4, %rd3;
	cvta.to.global.u64 	%rd5, %rd2;
	cvta.to.global.u64 	%rd6, %rd1;
	mov.u32 	%r1, %tid.x;
	mul.wide.u32 	%rd7, %r1, 4;
	add.s64 	%rd8, %rd6, %rd7;
	ld.global.f32 	%f1, [%rd8];
	add.s64 	%rd9, %rd5, %rd7;
	ld.global.f32 	%f2, [%rd9];
	add.f32 	%f3, %f1, %f2;
	add.s64 	%rd10, %rd4, %rd7;
	st.global.f32 	[%rd10], %f3;
	ret;

}


// ===== COMPILED SASS (sm_100) =====

	.target	sm_100

	.elftype	@"ET_EXEC"


//--------------------- .note.nv.tkinfo           --------------------------
	.section	.note.nv.tkinfo,"",@"SHT_NOTE"
	.sectionflags	@"SHF_NOTE_NV_TKINFO"
	.tkinfo
        /*0018*/ 	.word	0x00000002
        /*0030*/ 	.string	""
        /*0030*/ 	.string	"ptxas"
        /*0030*/ 	.string	"Cuda compilation tools, release 13.0, V13.0.88"
        /*0030*/ 	.string	"Build cuda_13.0.r13.0/compiler.36424714_0"
        /*0030*/ 	.string	"-arch sm_100 -m 64 "



//--------------------- .note.nv.cuinfo           --------------------------
	.section	.note.nv.cuinfo,"",@"SHT_NOTE"
	.sectionflags	@"SHF_NOTE_NV_CUINFO"
        /*0018*/ 	.short	0x0002
        /*001a*/ 	.short	0x0064
        /*001c*/ 	.short	0x0082
	.zero		2


//--------------------- .nv.info                  --------------------------
	.section	.nv.info,"",@"SHT_CUDA_INFO"
	.align	4


	//----- nvinfo : EIATTR_REGCOUNT
	.align		4
        /*0000*/ 	.byte	0x04, 0x2f
        /*0002*/ 	.short	(.L_1 - .L_0)
	.align		4
.L_0:
        /*0004*/ 	.word	index@(_Z17sum_arrays_on_gpuPfS_S_)
        /*0008*/ 	.word	0x0000000c


	//----- nvinfo : EIATTR_FRAME_SIZE
	.align		4
.L_1:
        /*000c*/ 	.byte	0x04, 0x11
        /*000e*/ 	.short	(.L_3 - .L_2)
	.align		4
.L_2:
        /*0010*/ 	.word	index@(_Z17sum_arrays_on_gpuPfS_S_)
        /*0014*/ 	.word	0x00000000


	//----- nvinfo : EIATTR_MIN_STACK_SIZE
	.align		4
.L_3:
        /*0018*/ 	.byte	0x04, 0x12
        /*001a*/ 	.short	(.L_5 - .L_4)
	.align		4
.L_4:
        /*001c*/ 	.word	index@(_Z17sum_arrays_on_gpuPfS_S_)
        /*0020*/ 	.word	0x00000000
.L_5:


//--------------------- .nv.compat                --------------------------
	.section	.nv.compat,"",@"SHT_CUDA_COMPAT_INFO"
	.align	4
        /*0000*/ 	.byte	0x02, 0x09, 0x00, 0x00, 0x02, 0x02, 0x01, 0x00, 0x02, 0x05, 0x05, 0x00, 0x03, 0x07, 0x01, 0x01
        /*0010*/ 	.byte	0x02, 0x03, 0x00, 0x00, 0x02, 0x06, 0x01, 0x00, 0x04, 0x0b, 0x08, 0x00, 0x09, 0x00, 0x00, 0x00
        /*0020*/ 	.byte	0x00, 0x00, 0x00, 0x00


//--------------------- .nv.info._Z17sum_arrays_on_gpuPfS_S_ --------------------------
	.section	.nv.info._Z17sum_arrays_on_gpuPfS_S_,"",@"SHT_CUDA_INFO"
	.sectionflags	@""
	.align	4


	//----- nvinfo : EIATTR_CUDA_API_VERSION
	.align		4
        /*0000*/ 	.byte	0x04, 0x37
        /*0002*/ 	.short	(.L_7 - .L_6)
.L_6:
        /*0004*/ 	.word	0x00000082


	//----- nvinfo : EIATTR_KPARAM_INFO
	.align		4
.L_7:
        /*0008*/ 	.byte	0x04, 0x17
        /*000a*/ 	.short	(.L_9 - .L_8)
.L_8:
        /*000c*/ 	.word	0x00000000
        /*0010*/ 	.short	0x0002
        /*0012*/ 	.short	0x0010
        /*0014*/ 	.byte	0x00, 0xf5, 0x21, 0x00


	//----- nvinfo : EIATTR_KPARAM_INFO
	.align		4
.L_9:
        /*0018*/ 	.byte	0x04, 0x17
        /*001a*/ 	.short	(.L_11 - .L_10)
.L_10:
        /*001c*/ 	.word	0x00000000
        /*0020*/ 	.short	0x0001
        /*0022*/ 	.short	0x0008
        /*0024*/ 	.byte	0x00, 0xf5, 0x21, 0x00


	//----- nvinfo : EIATTR_KPARAM_INFO
	.align		4
.L_11:
        /*0028*/ 	.byte	0x04, 0x17
        /*002a*/ 	.short	(.L_13 - .L_12)
.L_12:
        /*002c*/ 	.word	0x00000000
        /*0030*/ 	.short	0x0000
        /*0032*/ 	.short	0x0000
        /*0034*/ 	.byte	0x00, 0xf5, 0x21, 0x00


	//----- nvinfo : EIATTR_SPARSE_MMA_MASK
	.align		4
.L_13:
        /*0038*/ 	.byte	0x03, 0x50
        /*003a*/ 	.short	0x0000


	//----- nvinfo : EIATTR_MAXREG_COUNT
	.align		4
        /*003c*/ 	.byte	0x03, 0x1b
        /*003e*/ 	.short	0x00ff


	//----- nvinfo : EIATTR_MERCURY_ISA_VERSION
	.align		4
        /*0040*/ 	.byte	0x03, 0x5f
        /*0042*/ 	.short	0x0101


	//----- nvinfo : EIATTR_VRC_CTA_INIT_COUNT
	.align		4
        /*0044*/ 	.byte	0x02, 0x4a
	.zero		1
	.zero		1


	//----- nvinfo : EIATTR_EXIT_INSTR_OFFSETS
	.align		4
        /*0048*/ 	.byte	0x04, 0x1c
        /*004a*/ 	.short	(.L_15 - .L_14)


	//   ....[0]....
.L_14:
        /*004c*/ 	.word	0x000000d0


	//----- nvinfo : EIATTR_CBANK_PARAM_SIZE
	.align		4
.L_15:
        /*0050*/ 	.byte	0x03, 0x19
        /*0052*/ 	.short	0x0018


	//----- nvinfo : EIATTR_PARAM_CBANK
	.align		4
        /*0054*/ 	.byte	0x04, 0x0a
        /*0056*/ 	.short	(.L_17 - .L_16)
	.align		4
.L_16:
        /*0058*/ 	.word	index@(.nv.constant0._Z17sum_arrays_on_gpuPfS_S_)
        /*005c*/ 	.short	0x0380
        /*005e*/ 	.short	0x0018


	//----- nvinfo : EIATTR_SW_WAR
	.align		4
.L_17:
        /*0060*/ 	.byte	0x04, 0x36
        /*0062*/ 	.short	(.L_19 - .L_18)
.L_18:
        /*0064*/ 	.word	0x00000008
.L_19:


//--------------------- .nv.callgraph             --------------------------
	.section	.nv.callgraph,"",@"SHT_CUDA_CALLGRAPH"
	.align	4
	.sectionentsize	8
	.align		4
        /*0000*/ 	.word	0x00000000
	.align		4
        /*0004*/ 	.word	0xffffffff
	.align		4
        /*0008*/ 	.word	0x00000000
	.align		4
        /*000c*/ 	.word	0xfffffffe
	.align		4
        /*0010*/ 	.word	0x00000000
	.align		4
        /*0014*/ 	.word	0xfffffffd
	.align		4
        /*0018*/ 	.word	0x00000000
	.align		4
        /*001c*/ 	.word	0xfffffffc


//--------------------- .text._Z17sum_arrays_on_gpuPfS_S_ --------------------------
	.section	.text._Z17sum_arrays_on_gpuPfS_S_,"ax",@progbits
	.align	128
        .global         _Z17sum_arrays_on_gpuPfS_S_
        .type           _Z17sum_arrays_on_gpuPfS_S_,@function
        .size           _Z17sum_arrays_on_gpuPfS_S_,(.L_x_1 - _Z17sum_arrays_on_gpuPfS_S_)
        .other          _Z17sum_arrays_on_gpuPfS_S_,@"STO_CUDA_ENTRY STV_DEFAULT"
_Z17sum_arrays_on_gpuPfS_S_:
.text._Z17sum_arrays_on_gpuPfS_S_:
[----:B------:R-:W-:Y:S01]  /*0000*/  LDC R1, c[0x0][0x37c] ;  /* 0x0000df00ff017b82 */ /* 0x000fe20000000800 */
[----:B------:R-:W0:Y:S07]  /*0010*/  S2R R9, SR_TID.X ;  /* 0x0000000000097919 */ /* 0x000e2e0000002100 */
[----:B------:R-:W0:Y:S01]  /*0020*/  LDC.64 R2, c[0x0][0x380] ;  /* 0x0000e000ff027b82 */ /* 0x000e220000000a00 */
[----:B------:R-:W1:Y:S07]  /*0030*/  LDCU.64 UR4, c[0x0][0x358] ;  /* 0x00006b00ff0477ac */ /* 0x000e6e0008000a00 */
[----:B------:R-:W2:Y:S08]  /*0040*/  LDC.64 R4, c[0x0][0x388] ;  /* 0x0000e200ff047b82 */ /* 0x000eb00000000a00 */
[----:B------:R-:W3:Y:S01]  /*0050*/  LDC.64 R6, c[0x0][0x390] ;  /* 0x0000e400ff067b82 */ /* 0x000ee20000000a00 */
[----:B0-----:R-:W-:-:S04]  /*0060*/  IMAD.WIDE.U32 R2, R9, 0x4, R2 ;  /* 0x0000000409027825 */ /* 0x001fc800078e0002 */
[C---:B--2---:R-:W-:Y:S02]  /*0070*/  IMAD.WIDE.U32 R4, R9.reuse, 0x4, R4 ;  /* 0x0000000409047825 */ /* 0x044fe400078e0004 */
[----:B-1----:R-:W2:Y:S04]  /*0080*/  LDG.E R2, desc[UR4][R2.64] ;  /* 0x0000000402027981 */ /* 0x002ea8000c1e1900 */
[----:B------:R-:W2:Y:S01]  /*0090*/  LDG.E R5, desc[UR4][R4.64] ;  /* 0x0000000404057981 */ /* 0x000ea2000c1e1900 */
[----:B---3--:R-:W-:-:S04]  /*00a0*/  IMAD.WIDE.U32 R6, R9, 0x4, R6 ;  /* 0x0000000409067825 */ /* 0x008fc800078e0006 */
[----:B--2---:R-:W-:-:S05]  /*00b0*/  FADD R9, R2, R5 ;  /* 0x0000000502097221 */ /* 0x004fca0000000000 */
[----:B------:R-:W-:Y:S01]  /*00c0*/  STG.E desc[UR4][R6.64], R9 ;  /* 0x0000000906007986 */ /* 0x000fe2000c101904 */
[----:B------:R-:W-:Y:S05]  /*00d0*/  EXIT ;  /* 0x000000000000794d */ /* 0x000fea0003800000 */
.L_x_0:
[----:B------:R-:W-:-:S00]  /*00e0*/  BRA `(.L_x_0) ;  /* 0xfffffffc00fc7947 */ /* 0x000fc0000383ffff */
[----:B------:R-:W-:-:S00]  /*00f0*/  NOP ;  /* 0x0000000000007918 */ /* 0x000fc00000000000 */
        /* <DEDUP_REMOVED lines=8> */
.L_x_1:


//--------------------- .nv.shared.reserved.0     --------------------------
	.section	.nv.shared.reserved.0,"aw",@nobits
	.weak		__nv_reservedSMEM_offset_0_alias
	.size		__nv_reservedSMEM_offset_0_alias, 0, 64
	.other		__nv_reservedSMEM_offset_0_alias,@"STO_CUDA_RESERVED_SHARED STV_DEFAULT"
__nv_reservedSMEM_offset_0_alias:
	.zero		0
	.zero		64


//--------------------- .nv.constant0._Z17sum_arrays_on_gpuPfS_S_ --------------------------
	.section	.nv.constant0._Z17sum_arrays_on_gpuPfS_S_,"a",@progbits
	.sectionflags	@""
	.align	4
.nv.constant0._Z17sum_arrays_on_gpuPfS_S_:
	.zero		920


//--------------------- SYMBOLS --------------------------

	.type		.nv.reservedSmem.offset0,@object
	.size		.nv.reservedSmem.offset0,0x4
